//
// Generated by NVIDIA NVVM Compiler
//
// Compiler Build ID: CL-36424714
// Cuda compilation tools, release 13.0, V13.0.88
// Based on NVVM 20.0.0
//

.version 9.0
.target sm_100
.address_size 64

	// .globl	_Z5printv
.extern .func  (.param .b32 func_retval0) vprintf
(
	.param .b64 vprintf_param_0,
	.param .b64 vprintf_param_1
)
;
.global .align 1 .b8 $str[35] = {72, 101, 108, 108, 111, 44, 32, 73, 32, 97, 109, 32, 116, 104, 114, 101, 97, 100, 32, 37, 100, 32, 111, 102, 32, 98, 108, 111, 99, 107, 32, 37, 100, 10};

.visible .entry _Z5printv()
{
	.local .align 8 .b8 	__local_depot0[8];
	.reg .b64 	%SP;
	.reg .b64 	%SPL;
	.reg .b32 	%r<5>;
	.reg .b64 	%rd<5>;

	mov.u64 	%SPL, __local_depot0;
	cvta.local.u64 	%SP, %SPL;
	add.u64 	%rd1, %SP, 0;
	add.u64 	%rd2, %SPL, 0;
	mov.u32 	%r1, %tid.x;
	mov.u32 	%r2, %ctaid.x;
	st.local.v2.u32 	[%rd2], {%r1, %r2};
	mov.u64 	%rd3, $str;
	cvta.global.u64 	%rd4, %rd3;
	{ // callseq 0, 0
	.param .b64 param0;
	st.param.b64 	[param0], %rd4;
	.param .b64 param1;
	st.param.b64 	[param1], %rd1;
	.param .b32 retval0;
	call.uni (retval0), 
	vprintf, 
	(
	param0, 
	param1
	);
	ld.param.b32 	%r3, [retval0];
	} // callseq 0
	ret;

}


// ===== COMPILED SASS (sm_100) =====

	.target	sm_100

	.elftype	@"ET_EXEC"


//--------------------- .note.nv.tkinfo           --------------------------
	.section	.note.nv.tkinfo,"",@"SHT_NOTE"
	.sectionflags	@"SHF_NOTE_NV_TKINFO"
	.tkinfo
        /*0018*/ 	.word	0x00000002
        /*0030*/ 	.string	""
        /*0030*/ 	.string	"ptxas"
        /*0030*/ 	.string	"Cuda compilation tools, release 13.0, V13.0.88"
        /*0030*/ 	.string	"Build cuda_13.0.r13.0/compiler.36424714_0"
        /*0030*/ 	.string	"-arch sm_100 -m 64 "



//--------------------- .note.nv.cuinfo           --------------------------
	.section	.note.nv.cuinfo,"",@"SHT_NOTE"
	.sectionflags	@"SHF_NOTE_NV_CUINFO"
        /*0018*/ 	.short	0x0002
        /*001a*/ 	.short	0x0064
        /*001c*/ 	.short	0x0082
	.zero		2


//--------------------- .nv.info                  --------------------------
	.section	.nv.info,"",@"SHT_CUDA_INFO"
	.align	4


	//----- nvinfo : EIATTR_REGCOUNT
	.align		4
        /*0000*/ 	.byte	0x04, 0x2f
        /*0002*/ 	.short	(.L_2 - .L_1)
	.align		4
.L_1:
        /*0004*/ 	.word	index@(_Z5printv)
        /*0008*/ 	.word	0x00000018


	//----- nvinfo : EIATTR_FRAME_SIZE
	.align		4
.L_2:
        /*000c*/ 	.byte	0x04, 0x11
        /*000e*/ 	.short	(.L_4 - .L_3)
	.align		4
.L_3:
        /*0010*/ 	.word	index@(_Z5printv)
        /*0014*/ 	.word	0x00000008


	//----- nvinfo : EIATTR_MIN_STACK_SIZE
	.align		4
.L_4:
        /*0018*/ 	.byte	0x04, 0x12
        /*001a*/ 	.short	(.L_6 - .L_5)
	.align		4
.L_5:
        /*001c*/ 	.word	index@(_Z5printv)
        /*0020*/ 	.word	0x00000008
.L_6:


//--------------------- .nv.compat                --------------------------
	.section	.nv.compat,"",@"SHT_CUDA_COMPAT_INFO"
	.align	4
        /*0000*/ 	.byte	0x02, 0x09, 0x00, 0x00, 0x02, 0x02, 0x01, 0x00, 0x02, 0x05, 0x05, 0x00, 0x03, 0x07, 0x01, 0x01
        /*0010*/ 	.byte	0x02, 0x03, 0x00, 0x00, 0x02, 0x06, 0x01, 0x00, 0x04, 0x0b, 0x08, 0x00, 0x09, 0x00, 0x00, 0x00
        /*0020*/ 	.byte	0x00, 0x00, 0x00, 0x00


//--------------------- .nv.info._Z5printv        --------------------------
	.section	.nv.info._Z5printv,"",@"SHT_CUDA_INFO"
	.sectionflags	@""
	.align	4


	//----- nvinfo : EIATTR_CUDA_API_VERSION
	.align		4
        /*0000*/ 	.byte	0x04, 0x37
        /*0002*/ 	.short	(.L_8 - .L_7)
.L_7:
        /*0004*/ 	.word	0x00000082


	//----- nvinfo : EIATTR_SPARSE_MMA_MASK
	.align		4
.L_8:
        /*0008*/ 	.byte	0x03, 0x50
        /*000a*/ 	.short	0x0000


	//----- nvinfo : EIATTR_MAXREG_COUNT
	.align		4
        /*000c*/ 	.byte	0x03, 0x1b
        /*000e*/ 	.short	0x00ff


	//----- nvinfo : EIATTR_EXTERNS
	.align		4
        /*0010*/ 	.byte	0x04, 0x0f
        /*0012*/ 	.short	(.L_10 - .L_9)


	//   ....[0]....
	.align		4
.L_9:
        /*0014*/ 	.word	index@(vprintf)


	//----- nvinfo : EIATTR_MERCURY_ISA_VERSION
	.align		4
.L_10:
        /*0018*/ 	.byte	0x03, 0x5f
        /*001a*/ 	.short	0x0101


	//----- nvinfo : EIATTR_VRC_CTA_INIT_COUNT
	.align		4
        /*001c*/ 	.byte	0x02, 0x4a
	.zero		1
	.zero		1


	//----- nvinfo : EIATTR_SYSCALL_OFFSETS
	.align		4
        /*0020*/ 	.byte	0x04, 0x46
        /*0022*/ 	.short	(.L_12 - .L_11)


	//   ....[0]....
.L_11:
        /*0024*/ 	.word	0x000000f0


	//----- nvinfo : EIATTR_EXIT_INSTR_OFFSETS
	.align		4
.L_12:
        /*0028*/ 	.byte	0x04, 0x1c
        /*002a*/ 	.short	(.L_14 - .L_13)


	//   ....[0]....
.L_13:
        /*002c*/ 	.word	0x00000100


	//----- nvinfo : EIATTR_SW_WAR
	.align		4
.L_14:
        /*0030*/ 	.byte	0x04, 0x36
        /*0032*/ 	.short	(.L_16 - .L_15)
.L_15:
        /*0034*/ 	.word	0x00000008
.L_16:


//--------------------- .nv.callgraph             --------------------------
	.section	.nv.callgraph,"",@"SHT_CUDA_CALLGRAPH"
	.align	4
	.sectionentsize	8
	.align		4
        /*0000*/ 	.word	0x00000000
	.align		4
        /*0004*/ 	.word	0xffffffff
	.align		4
        /*0008*/ 	.word	index@(_Z5printv)
	.align		4
        /*000c*/ 	.word	index@(vprintf)
	.align		4
        /*0010*/ 	.word	0x00000000
	.align		4
        /*0014*/ 	.word	0xfffffffe
	.align		4
        /*0018*/ 	.word	0x00000000
	.align		4
        /*001c*/ 	.word	0xfffffffd
	.align		4
        /*0020*/ 	.word	0x00000000
	.align		4
        /*0024*/ 	.word	0xfffffffc


//--------------------- .nv.constant4             --------------------------
	.section	.nv.constant4,"a",@progbits
	.align	8
	.align		8
.nv.constant4:
        /*0000*/ 	.dword	vprintf
	.align		8
        /*0008*/ 	.dword	$str


//--------------------- .text._Z5printv           --------------------------
	.section	.text._Z5printv,"ax",@progbits
	.align	128
        .global         _Z5printv
        .type           _Z5printv,@function
        .size           _Z5printv,(.L_x_2 - _Z5printv)
        .other          _Z5printv,@"STO_CUDA_ENTRY STV_DEFAULT"
_Z5printv:
.text._Z5printv:
[----:B------:R-:W0:Y:S01]  /*0000*/  LDC R1, c[0x0][0x37c] ;  /* 0x0000df00ff017b82 */ /* 0x000e220000000800 */
[----:B------:R-:W1:Y:S01]  /*0010*/  S2R R8, SR_TID.X ;  /* 0x0000000000087919 */ /* 0x000e620000002100 */
[----:B0-----:R-:W-:Y:S01]  /*0020*/  VIADD R1, R1, 0xfffffff8 ;  /* 0xfffffff801017836 */ /* 0x001fe20000000000 */
[----:B------:R-:W-:Y:S01]  /*0030*/  MOV R0, 0x0 ;  /* 0x0000000000007802 */ /* 0x000fe20000000f00 */
[----:B------:R-:W0:Y:S01]  /*0040*/  LDCU UR4, c[0x0][0x2f8] ;  /* 0x00005f00ff0477ac */ /* 0x000e220008000800 */
[----:B------:R-:W1:Y:S03]  /*0050*/  S2R R9, SR_CTAID.X ;  /* 0x0000000000097919 */ /* 0x000e660000002500 */
[----:B------:R2:W3:Y:S01]  /*0060*/  LDC.64 R2, c[0x4][R0] ;  /* 0x0100000000027b82 */ /* 0x0004e20000000a00 */
[----:B------:R-:W4:Y:S01]  /*0070*/  LDCU.64 UR6, c[0x4][0x8] ;  /* 0x01000100ff0677ac */ /* 0x000f220008000a00 */
[----:B------:R-:W5:Y:S01]  /*0080*/  LDCU UR5, c[0x0][0x2fc] ;  /* 0x00005f80ff0577ac */ /* 0x000f620008000800 */
[----:B0-----:R-:W-:Y:S01]  /*0090*/  IADD3 R6, P0, PT, R1, UR4, RZ ;  /* 0x0000000401067c10 */ /* 0x001fe2000ff1e0ff */
[----:B----4-:R-:W-:Y:S01]  /*00a0*/  IMAD.U32 R4, RZ, RZ, UR6 ;  /* 0x00000006ff047e24 */ /* 0x010fe2000f8e00ff */
[----:B------:R-:W-:-:S03]  /*00b0*/  MOV R5, UR7 ;  /* 0x0000000700057c02 */ /* 0x000fc60008000f00 */
[----:B-----5:R-:W-:Y:S01]  /*00c0*/  IMAD.X R7, RZ, RZ, UR5, P0 ;  /* 0x00000005ff077e24 */ /* 0x020fe200080e06ff */
[----:B-1----:R2:W-:Y:S07]  /*00d0*/  STL.64 [R1], R8 ;  /* 0x0000000801007387 */ /* 0x0025ee0000100a00 */
[----:B------:R-:W-:-:S07]  /*00e0*/  LEPC R20, `(.L_x_0) ;  /* 0x000000001014794e */ /* 0x000fce0000000000 */
[----:B--23--:R-:W-:Y:S05]  /*00f0*/  CALL.ABS.NOINC R2 ;  /* 0x0000000002007343 */ /* 0x00cfea0003c00000 */
.L_x_0:
[----:B------:R-:W-:Y:S05]  /*0100*/  EXIT ;  /* 0x000000000000794d */ /* 0x000fea0003800000 */
.L_x_1:
[----:B------:R-:W-:-:S00]  /*0110*/  BRA `(.L_x_1) ;  /* 0xfffffffc00fc7947 */ /* 0x000fc0000383ffff */
[----:B------:R-:W-:-:S00]  /*0120*/  NOP ;  /* 0x0000000000007918 */ /* 0x000fc00000000000 */
        /* <DEDUP_REMOVED lines=13> */
.L_x_2:


//--------------------- .nv.global.init           --------------------------
	.section	.nv.global.init,"aw",@progbits
.nv.global.init:
	.type		$str,@object
	.size		$str,(.L_0 - $str)
$str:
        /*0000*/ 	.byte	0x48, 0x65, 0x6c, 0x6c, 0x6f, 0x2c, 0x20, 0x49, 0x20, 0x61, 0x6d, 0x20, 0x74, 0x68, 0x72, 0x65
        /*0010*/ 	.byte	0x61, 0x64, 0x20, 0x25, 0x64, 0x20, 0x6f, 0x66, 0x20, 0x62, 0x6c, 0x6f, 0x63, 0x6b, 0x20, 0x25
        /*0020*/ 	.byte	0x64, 0x0a, 0x00
.L_0:


//--------------------- .nv.shared.reserved.0     --------------------------
	.section	.nv.shared.reserved.0,"aw",@nobits
	.weak		__nv_reservedSMEM_offset_0_alias
	.size		__nv_reservedSMEM_offset_0_alias, 0, 64
	.other		__nv_reservedSMEM_offset_0_alias,@"STO_CUDA_RESERVED_SHARED STV_DEFAULT"
__nv_reservedSMEM_offset_0_alias:
	.zero		0
	.zero		64


//--------------------- .nv.constant0._Z5printv   --------------------------
	.section	.nv.constant0._Z5printv,"a",@progbits
	.sectionflags	@""
	.align	4
.nv.constant0._Z5printv:
	.zero		896


//--------------------- SYMBOLS --------------------------

	.type		.nv.reservedSmem.offset0,@object
	.size		.nv.reservedSmem.offset0,0x4
	.type		vprintf,@function
